	.headerflags	@"EF_CUDA_TEXMODE_UNIFIED EF_CUDA_64BIT_ADDRESS EF_CUDA_ACCELERATORS EF_CUDA_SM90 EF_CUDA_VIRTUAL_SM(EF_CUDA_SM90)"
	.elftype	@"ET_EXEC"


//--------------------- .nv.info                  --------------------------
	.section	.nv.info,"",@"SHT_CUDA_INFO"
	.align	4


	//----- nvinfo : EIATTR_REGCOUNT
	.align		4
        /*0000*/ 	.byte	0x04, 0x2f
        /*0002*/ 	.short	(.L_2 - .L_1)
	.align		4
.L_1:
        /*0004*/ 	.word	index@(triton_poi_fused_convolution_gelu_10)
        /*0008*/ 	.word	0x00000014


	//----- nvinfo : EIATTR_MIN_STACK_SIZE
	.align		4
.L_2:
        /*000c*/ 	.byte	0x04, 0x12
        /*000e*/ 	.short	(.L_4 - .L_3)
	.align		4
.L_3:
        /*0010*/ 	.word	index@(triton_poi_fused_convolution_gelu_10)
        /*0014*/ 	.word	0x00000000


	//----- nvinfo : EIATTR_FRAME_SIZE
	.align		4
.L_4:
        /*0018*/ 	.byte	0x04, 0x11
        /*001a*/ 	.short	(.L_6 - .L_5)
	.align		4
.L_5:
        /*001c*/ 	.word	index@(triton_poi_fused_convolution_gelu_10)
        /*0020*/ 	.word	0x00000000


	//----- nvinfo : EIATTR_MIN_STACK_SIZE
	.align		4
.L_6:
        /*0024*/ 	.byte	0x04, 0x12
        /*0026*/ 	.short	(.L_8 - .L_7)
	.align		4
.L_7:
        /*0028*/ 	.word	index@(triton_poi_fused_convolution_gelu_10)
        /*002c*/ 	.word	0x00000000
.L_8:


//--------------------- .nv.info.triton_poi_fused_convolution_gelu_10 --------------------------
	.section	.nv.info.triton_poi_fused_convolution_gelu_10,"",@"SHT_CUDA_INFO"
	.sectionflags	@""
	.align	4


	//----- nvinfo : EIATTR_CUDA_API_VERSION
	.align		4
        /*0000*/ 	.byte	0x04, 0x37
        /*0002*/ 	.short	(.L_10 - .L_9)
.L_9:
        /*0004*/ 	.word	0x0000007c


	//----- nvinfo : EIATTR_KPARAM_INFO
	.align		4
.L_10:
        /*0008*/ 	.byte	0x04, 0x17
        /*000a*/ 	.short	(.L_12 - .L_11)
.L_11:
        /*000c*/ 	.word	0x00000000
        /*0010*/ 	.short	0x0003
        /*0012*/ 	.short	0x0018
        /*0014*/ 	.byte	0x00, 0xf0, 0x11, 0x00


	//----- nvinfo : EIATTR_KPARAM_INFO
	.align		4
.L_12:
        /*0018*/ 	.byte	0x04, 0x17
        /*001a*/ 	.short	(.L_14 - .L_13)
.L_13:
        /*001c*/ 	.word	0x00000000
        /*0020*/ 	.short	0x0002
        /*0022*/ 	.short	0x0010
        /*0024*/ 	.byte	0x00, 0xf4, 0x21, 0x00


	//----- nvinfo : EIATTR_KPARAM_INFO
	.align		4
.L_14:
        /*0028*/ 	.byte	0x04, 0x17
        /*002a*/ 	.short	(.L_16 - .L_15)
.L_15:
        /*002c*/ 	.word	0x00000000
        /*0030*/ 	.short	0x0001
        /*0032*/ 	.short	0x0008
        /*0034*/ 	.byte	0x00, 0xf4, 0x21, 0x00


	//----- nvinfo : EIATTR_KPARAM_INFO
	.align		4
.L_16:
        /*0038*/ 	.byte	0x04, 0x17
        /*003a*/ 	.short	(.L_18 - .L_17)
.L_17:
        /*003c*/ 	.word	0x00000000
        /*0040*/ 	.short	0x0000
        /*0042*/ 	.short	0x0000
        /*0044*/ 	.byte	0x00, 0xf4, 0x21, 0x00


	//----- nvinfo : EIATTR_SPARSE_MMA_MASK
	.align		4
.L_18:
        /*0048*/ 	.byte	0x03, 0x50
        /*004a*/ 	.short	0x0000


	//----- nvinfo : EIATTR_MAXREG_COUNT
	.align		4
        /*004c*/ 	.byte	0x03, 0x1b
        /*004e*/ 	.short	0x00ff


	//----- nvinfo : EIATTR_EXIT_INSTR_OFFSETS
	.align		4
        /*0050*/ 	.byte	0x04, 0x1c
        /*0052*/ 	.short	(.L_20 - .L_19)


	//   ....[0]....
.L_19:
        /*0054*/ 	.word	0x000005a0


	//----- nvinfo : EIATTR_REQNTID
	.align		4
.L_20:
        /*0058*/ 	.byte	0x04, 0x10
        /*005a*/ 	.short	(.L_22 - .L_21)
.L_21:
        /*005c*/ 	.word	0x00000100
        /*0060*/ 	.word	0x00000001
        /*0064*/ 	.word	0x00000001


	//----- nvinfo : EIATTR_CBANK_PARAM_SIZE
	.align		4
.L_22:
        /*0068*/ 	.byte	0x03, 0x19
        /*006a*/ 	.short	0x001c


	//----- nvinfo : EIATTR_PARAM_CBANK
	.align		4
        /*006c*/ 	.byte	0x04, 0x0a
        /*006e*/ 	.short	(.L_24 - .L_23)
	.align		4
.L_23:
        /*0070*/ 	.word	index@(.nv.constant0.triton_poi_fused_convolution_gelu_10)
        /*0074*/ 	.short	0x0210
        /*0076*/ 	.short	0x001c


	//----- nvinfo : EIATTR_SW_WAR
	.align		4
.L_24:
        /*0078*/ 	.byte	0x04, 0x36
        /*007a*/ 	.short	(.L_26 - .L_25)
.L_25:
        /*007c*/ 	.word	0x00000008
.L_26:


//--------------------- .nv.callgraph             --------------------------
	.section	.nv.callgraph,"",@"SHT_CUDA_CALLGRAPH"
	.align	4
	.sectionentsize	8
	.align		4
        /*0000*/ 	.word	0x00000000
	.align		4
        /*0004*/ 	.word	0xffffffff
	.align		4
        /*0008*/ 	.word	0x00000000
	.align		4
        /*000c*/ 	.word	0xfffffffe
	.align		4
        /*0010*/ 	.word	0x00000000
	.align		4
        /*0014*/ 	.word	0xfffffffd
	.align		4
        /*0018*/ 	.word	0x00000000
	.align		4
        /*001c*/ 	.word	0xfffffffc


//--------------------- .nv.constant4             --------------------------
	.section	.nv.constant4,"a",@progbits
	.align	8
	.align		8
.nv.constant4:
        /*0000*/ 	.dword	_$_str


//--------------------- .text.triton_poi_fused_convolution_gelu_10 --------------------------
	.section	.text.triton_poi_fused_convolution_gelu_10,"ax",@progbits
	.align	128
        .global         triton_poi_fused_convolution_gelu_10
        .type           triton_poi_fused_convolution_gelu_10,@function
        .size           triton_poi_fused_convolution_gelu_10,(.L_x_1 - triton_poi_fused_convolution_gelu_10)
        .other          triton_poi_fused_convolution_gelu_10,@"STO_CUDA_ENTRY STV_DEFAULT"
triton_poi_fused_convolution_gelu_10:
.text.triton_poi_fused_convolution_gelu_10:
[----:B------:R-:W-:Y:S01]  /*0000*/  LDC R1, c[0x0][0x28] ;  /* 0x00000a00ff017b82 */ /* 0x000fe20000000800 */
[----:B------:R-:W1:Y:S07]  /*0010*/  S2R R0, SR_TID.X ;  /* 0x0000000000007919 */ /* 0x000e6e0000002100 */
[----:B------:R-:W2:Y:S01]  /*0020*/  LDC.64 R10, c[0x0][0x218] ;  /* 0x00008600ff0a7b82 */ /* 0x000ea20000000a00 */
[----:B------:R-:W-:Y:S01]  /*0030*/  ULDC.64 UR4, c[0x0][0x208] ;  /* 0x0000820000047ab9 */ /* 0x000fe20000000a00 */
[----:B------:R-:W3:Y:S06]  /*0040*/  S2R R5, SR_CTAID.X ;  /* 0x0000000000057919 */ /* 0x000eec0000002500 */
[----:B------:R-:W4:Y:S01]  /*0050*/  LDC.64 R2, c[0x0][0x210] ;  /* 0x00008400ff027b82 */ /* 0x000f220000000a00 */
[----:B------:R-:W-:Y:S01]  /*0060*/  HFMA2.MMA R12, -RZ, RZ, 0.470947265625, -12.46875 ;  /* 0x3789ca3cff0c7435 */ /* 0x000fe200000001ff */
[----:B------:R-:W-:Y:S01]  /*0070*/  IMAD.MOV.U32 R14, RZ, RZ, -0x460a9f47 ;  /* 0xb9f560b9ff0e7424 */ /* 0x000fe200078e00ff */
[----:B------:R-:W-:Y:S01]  /*0080*/  HFMA2.MMA R13, -RZ, RZ, 0.470947265625, -12.46875 ;  /* 0x3789ca3cff0d7435 */ /* 0x000fe200000001ff */
[----:B------:R-:W-:Y:S01]  /*0090*/  MOV R15, 0xb9f560b9 ;  /* 0xb9f560b9000f7802 */ /* 0x000fe20000000f00 */
[----:B------:R-:W-:Y:S01]  /*00a0*/  IMAD.MOV.U32 R17, RZ, RZ, 0x3bac840b ;  /* 0x3bac840bff117424 */ /* 0x000fe200078e00ff */
[----:B------:R-:W-:Y:S01]  /*00b0*/  ULDC.64 UR6, c[0x0][0x220] ;  /* 0x0000880000067ab9 */ /* 0x000fe20000000a00 */
[----:B-1----:R-:W-:-:S04]  /*00c0*/  SHF.L.U32 R0, R0, 0x1, RZ ;  /* 0x0000000100007819 */ /* 0x002fc800000006ff */
[----:B------:R-:W-:Y:S02]  /*00d0*/  LOP3.LUT R0, R0, 0x1fe, RZ, 0xc0, !PT ;  /* 0x000001fe00007812 */ /* 0x000fe400078ec0ff */
[----:B---3--:R-:W-:Y:S02]  /*00e0*/  SHF.R.S32.HI R4, RZ, 0x16, R5 ;  /* 0x00000016ff047819 */ /* 0x008fe40000011405 */
[----:B------:R-:W-:Y:S02]  /*00f0*/  LEA R0, R5, R0, 0x9 ;  /* 0x0000000005007211 */ /* 0x000fe400078e48ff */
[----:B------:R-:W-:-:S03]  /*0100*/  SGXT R5, R4, 0x1 ;  /* 0x000000010405781a */ /* 0x000fc60000000200 */
[----:B----4-:R-:W-:Y:S01]  /*0110*/  IMAD.WIDE R2, R0, 0x4, R2 ;  /* 0x0000000400027825 */ /* 0x010fe200078e0202 */
[----:B------:R-:W-:-:S04]  /*0120*/  LEA.HI R5, R5, R0, RZ, 0x9 ;  /* 0x0000000005057211 */ /* 0x000fc800078f48ff */
[----:B------:R-:W-:-:S04]  /*0130*/  LOP3.LUT R5, R5, 0xfffffe00, RZ, 0xc0, !PT ;  /* 0xfffffe0005057812 */ /* 0x000fc800078ec0ff */
[----:B------:R-:W-:-:S05]  /*0140*/  IADD3 R5, R0, -R5, RZ ;  /* 0x8000000500057210 */ /* 0x000fca0007ffe0ff */
[----:B--2---:R-:W-:Y:S02]  /*0150*/  IMAD.WIDE R10, R5, 0x4, R10 ;  /* 0x00000004050a7825 */ /* 0x004fe400078e020a */
[----:B------:R-:W2:Y:S04]  /*0160*/  LDG.E.64 R4, desc[UR4][R2.64] ;  /* 0x0000000402047981 */ /* 0x000ea8000c1e1b00 */
[----:B------:R-:W2:Y:S02]  /*0170*/  LDG.E.EL.64 R10, desc[UR4][R10.64] ;  /* 0x000000040a0a7981 */ /* 0x000ea4000c2e1b00 */
[----:B--2---:R-:W-:Y:S01]  /*0180*/  FADD R4, R4, R10 ;  /* 0x0000000a04047221 */ /* 0x004fe20000000000 */
[----:B------:R-:W-:Y:S01]  /*0190*/  FADD R5, R5, R11 ;  /* 0x0000000b05057221 */ /* 0x000fe20000000000 */
[----:B------:R-:W-:-:S02]  /*01a0*/  MOV R10, 0x3bac840b ;  /* 0x3bac840b000a7802 */ /* 0x000fc40000000f00 */
[----:B------:R-:W-:Y:S01]  /*01b0*/  FMUL R6, R4, 0.70710676908493041992 ;  /* 0x3f3504f304067820 */ /* 0x000fe20000400000 */
[----:B------:R-:W-:Y:S01]  /*01c0*/  FMUL R7, R5, 0.70710676908493041992 ;  /* 0x3f3504f305077820 */ /* 0x000fe20000400000 */
[----:B------:R-:W-:Y:S02]  /*01d0*/  STG.E.64 desc[UR4][R2.64], R4 ;  /* 0x0000000402007986 */ /* 0x000fe4000c101b04 */
[----:B------:R-:W-:Y:S01]  /*01e0*/  FADD.FTZ R9, |R6|, -RZ ;  /* 0x800000ff06097221 */ /* 0x000fe20000010200 */
[----:B------:R-:W-:-:S04]  /*01f0*/  FADD.FTZ R8, |R7|, -RZ ;  /* 0x800000ff07087221 */ /* 0x000fc80000010200 */
[----:B------:R-:W-:Y:S02]  /*0200*/  FSETP.GE.AND P0, PT, R9, 1.0029599666595458984, PT ;  /* 0x3f8060fe0900780b */ /* 0x000fe40003f06000 */
[----:B------:R-:W-:-:S11]  /*0210*/  FSETP.GE.AND P1, PT, R8, 1.0029599666595458984, PT ;  /* 0x3f8060fe0800780b */ /* 0x000fd60003f26000 */
[----:B------:R-:W-:Y:S01]  /*0220*/  @!P0 MOV R14, 0xba574d20 ;  /* 0xba574d20000e8802 */ /* 0x000fe20000000f00 */
[----:B------:R-:W-:Y:S02]  /*0230*/  @!P0 IMAD.MOV.U32 R12, RZ, RZ, 0x38b1e96a ;  /* 0x38b1e96aff0c8424 */ /* 0x000fe400078e00ff */
[----:B------:R-:W-:Y:S01]  /*0240*/  @!P0 FMUL R9, R6, R6 ;  /* 0x0000000606098220 */ /* 0x000fe20000400000 */
[----:B------:R-:W-:Y:S01]  /*0250*/  @!P0 MOV R10, 0x3baad5ea ;  /* 0x3baad5ea000a8802 */ /* 0x000fe20000000f00 */
[----:B------:R-:W-:Y:S01]  /*0260*/  @!P1 FMUL R8, R7, R7 ;  /* 0x0000000707089220 */ /* 0x000fe20000400000 */
[----:B------:R-:W-:Y:S01]  /*0270*/  @!P1 MOV R13, 0x38b1e96a ;  /* 0x38b1e96a000d9802 */ /* 0x000fe20000000f00 */
[----:B------:R-:W-:Y:S01]  /*0280*/  FFMA.FTZ R11, R9, R12, R14 ;  /* 0x0000000c090b7223 */ /* 0x000fe2000001000e */
[----:B------:R-:W-:Y:S01]  /*0290*/  HFMA2.MMA R12, -RZ, RZ, -1.26171875, -2.110004425048828125e-05 ;  /* 0xbd0c8162ff0c7435 */ /* 0x000fe200000001ff */
[----:B------:R-:W-:Y:S01]  /*02a0*/  @!P1 MOV R15, 0xba574d20 ;  /* 0xba574d20000f9802 */ /* 0x000fe20000000f00 */
[----:B------:R-:W-:-:S02]  /*02b0*/  @!P1 IMAD.MOV.U32 R17, RZ, RZ, 0x3baad5ea ;  /* 0x3baad5eaff119424 */ /* 0x000fc400078e00ff */
[----:B------:R-:W-:Y:S01]  /*02c0*/  FFMA.FTZ R11, R11, R9, R10 ;  /* 0x000000090b0b7223 */ /* 0x000fe2000001000a */
[----:B------:R-:W-:Y:S01]  /*02d0*/  HFMA2.MMA R10, -RZ, RZ, 1.52734375, -41152 ;  /* 0x3e1cf906ff0a7435 */ /* 0x000fe200000001ff */
[----:B------:R-:W-:Y:S01]  /*02e0*/  @!P0 MOV R12, 0xbcdc1be7 ;  /* 0xbcdc1be7000c8802 */ /* 0x000fe20000000f00 */
[----:B------:R-:W-:Y:S01]  /*02f0*/  FFMA.FTZ R14, R8, R13, R15 ;  /* 0x0000000d080e7223 */ /* 0x000fe2000001000f */
[----:B------:R-:W-:Y:S02]  /*0300*/  MOV R13, 0xbd0c8162 ;  /* 0xbd0c8162000d7802 */ /* 0x000fe40000000f00 */
[----:B------:R-:W-:Y:S01]  /*0310*/  @!P1 MOV R13, 0xbcdc1be7 ;  /* 0xbcdc1be7000d9802 */ /* 0x000fe20000000f00 */
[-C--:B------:R-:W-:Y:S01]  /*0320*/  FFMA.FTZ R16, R14, R8.reuse, R17 ;  /* 0x000000080e107223 */ /* 0x080fe20000010011 */
[----:B------:R-:W-:Y:S02]  /*0330*/  @!P0 IMAD.MOV.U32 R10, RZ, RZ, 0x3de718af ;  /* 0x3de718afff0a8424 */ /* 0x000fe400078e00ff */
[-C--:B------:R-:W-:Y:S01]  /*0340*/  FFMA.FTZ R11, R11, R9.reuse, R12 ;  /* 0x000000090b0b7223 */ /* 0x080fe2000001000c */
[----:B------:R-:W-:Y:S01]  /*0350*/  HFMA2.MMA R14, -RZ, RZ, 1.853515625, -0.00091457366943359375 ;  /* 0x3f6a937eff0e7435 */ /* 0x000fe200000001ff */
[-C--:B------:R-:W-:Y:S01]  /*0360*/  FFMA.FTZ R16, R16, R8.reuse, R13 ;  /* 0x0000000810107223 */ /* 0x080fe2000001000d */
[----:B------:R-:W-:Y:S01]  /*0370*/  MOV R13, 0x3e1cf906 ;  /* 0x3e1cf906000d7802 */ /* 0x000fe20000000f00 */
[-C--:B------:R-:W-:Y:S01]  /*0380*/  FFMA.FTZ R11, R11, R9.reuse, R10 ;  /* 0x000000090b0b7223 */ /* 0x080fe2000001000a */
[----:B------:R-:W-:Y:S01]  /*0390*/  HFMA2.MMA R10, -RZ, RZ, 1.78125, -136.25 ;  /* 0x3f20d842ff0a7435 */ /* 0x000fe200000001ff */
[----:B------:R-:W-:Y:S01]  /*03a0*/  @!P1 IMAD.MOV.U32 R13, RZ, RZ, 0x3de718af ;  /* 0x3de718afff0d9424 */ /* 0x000fe200078e00ff */
[----:B------:R-:W-:Y:S01]  /*03b0*/  @!P0 MOV R14, 0xbec093ac ;  /* 0xbec093ac000e8802 */ /* 0x000fe20000000f00 */
[----:B------:R-:W-:Y:S01]  /*03c0*/  HFMA2.MMA R17, -RZ, RZ, 1.78125, -136.25 ;  /* 0x3f20d842ff117435 */ /* 0x000fe200000001ff */
[----:B------:R-:W-:Y:S01]  /*03d0*/  MOV R15, 0x3f6a937e ;  /* 0x3f6a937e000f7802 */ /* 0x000fe20000000f00 */
[----:B------:R-:W-:Y:S01]  /*03e0*/  FFMA.FTZ R16, R16, R8, R13 ;  /* 0x0000000810107223 */ /* 0x000fe2000001000d */
[----:B------:R-:W-:Y:S01]  /*03f0*/  @!P1 MOV R15, 0xbec093ac ;  /* 0xbec093ac000f9802 */ /* 0x000fe20000000f00 */
[----:B------:R-:W-:Y:S01]  /*0400*/  FFMA.FTZ R11, R11, R9, R14 ;  /* 0x000000090b0b7223 */ /* 0x000fe2000001000e */
[----:B------:R-:W-:-:S02]  /*0410*/  @!P0 MOV R10, 0x3e0375d3 ;  /* 0x3e0375d3000a8802 */ /* 0x000fc40000000f00 */
[----:B------:R-:W-:Y:S01]  /*0420*/  @!P1 MOV R17, 0x3e0375d3 ;  /* 0x3e0375d300119802 */ /* 0x000fe20000000f00 */
[----:B------:R-:W-:Y:S01]  /*0430*/  FFMA.FTZ R16, R16, R8, R15 ;  /* 0x0000000810107223 */ /* 0x000fe2000001000f */
[----:B------:R-:W-:Y:S01]  /*0440*/  FSEL R13, -R9, R6, P0 ;  /* 0x00000006090d7208 */ /* 0x000fe20000000100 */
[----:B------:R-:W-:Y:S01]  /*0450*/  FFMA.FTZ R10, R11, R9, R10 ;  /* 0x000000090b0a7223 */ /* 0x000fe2000001000a */
[----:B------:R-:W-:Y:S01]  /*0460*/  FSEL R9, -R8, R7, P1 ;  /* 0x0000000708097208 */ /* 0x000fe20000800100 */
[----:B------:R-:W-:Y:S02]  /*0470*/  FFMA.FTZ R16, R16, R8, R17 ;  /* 0x0000000810107223 */ /* 0x000fe40000010011 */
[----:B------:R-:W-:Y:S02]  /*0480*/  FFMA.FTZ R10, R10, R13, R13 ;  /* 0x0000000d0a0a7223 */ /* 0x000fe4000001000d */
[----:B------:R-:W-:Y:S02]  /*0490*/  FFMA.FTZ R16, R16, R9, R9 ;  /* 0x0000000910107223 */ /* 0x000fe40000010009 */
[----:B------:R-:W1:Y:S08]  /*04a0*/  @P0 MUFU.EX2 R8, R10 ;  /* 0x0000000a00080308 */ /* 0x000e700000000800 */
[----:B------:R-:W2:Y:S01]  /*04b0*/  @P1 MUFU.EX2 R11, R16 ;  /* 0x00000010000b1308 */ /* 0x000ea20000000800 */
[----:B-1----:R-:W-:-:S05]  /*04c0*/  @P0 FADD R9, -R8, 1 ;  /* 0x3f80000008090421 */ /* 0x002fca0000000100 */
[----:B------:R-:W-:Y:S01]  /*04d0*/  @P0 LOP3.LUT R10, R9, 0x80000000, R6, 0xf8, !PT ;  /* 0x80000000090a0812 */ /* 0x000fe200078ef806 */
[----:B------:R-:W-:Y:S01]  /*04e0*/  FMUL R9, R4, 0.5 ;  /* 0x3f00000004097820 */ /* 0x000fe20000400000 */
[----:B------:R-:W-:Y:S01]  /*04f0*/  LEA R6, P0, R0, UR6, 0x2 ;  /* 0x0000000600067c11 */ /* 0x000fe2000f8010ff */
[----:B--2---:R-:W-:Y:S02]  /*0500*/  @P1 FADD R8, -R11, 1 ;  /* 0x3f8000000b081421 */ /* 0x004fe40000000100 */
[----:B------:R-:W-:-:S03]  /*0510*/  FADD R10, R10, 1 ;  /* 0x3f8000000a0a7421 */ /* 0x000fc60000000000 */
[----:B------:R-:W-:Y:S01]  /*0520*/  @P1 LOP3.LUT R16, R8, 0x80000000, R7, 0xf8, !PT ;  /* 0x8000000008101812 */ /* 0x000fe200078ef807 */
[----:B------:R-:W-:Y:S01]  /*0530*/  FMUL R8, R5, 0.5 ;  /* 0x3f00000005087820 */ /* 0x000fe20000400000 */
[----:B------:R-:W-:Y:S01]  /*0540*/  SHF.R.S32.HI R7, RZ, 0x1f, R0 ;  /* 0x0000001fff077819 */ /* 0x000fe20000011400 */
[----:B------:R-:W-:Y:S02]  /*0550*/  FMUL R10, R9, R10 ;  /* 0x0000000a090a7220 */ /* 0x000fe40000400000 */
[----:B------:R-:W-:Y:S01]  /*0560*/  FADD R11, R16, 1 ;  /* 0x3f800000100b7421 */ /* 0x000fe20000000000 */
[----:B------:R-:W-:-:S03]  /*0570*/  LEA.HI.X R7, R0, UR7, R7, 0x2, P0 ;  /* 0x0000000700077c11 */ /* 0x000fc600080f1407 */
[----:B------:R-:W-:-:S05]  /*0580*/  FMUL R11, R8, R11 ;  /* 0x0000000b080b7220 */ /* 0x000fca0000400000 */
[----:B------:R-:W-:Y:S01]  /*0590*/  STG.E.64 desc[UR4][R6.64], R10 ;  /* 0x0000000a06007986 */ /* 0x000fe2000c101b04 */
[----:B------:R-:W-:Y:S05]  /*05a0*/  EXIT ;  /* 0x000000000000794d */ /* 0x000fea0003800000 */
.L_x_0:
[----:B------:R-:W-:-:S00]  /*05b0*/  BRA `(.L_x_0) ;  /* 0xfffffffc00fc7947 */ /* 0x000fc0000383ffff */
[----:B------:R-:W-:-:S00]  /*05c0*/  NOP ;  /* 0x0000000000007918 */ /* 0x000fc00000000000 */
        /* <DEDUP_REMOVED lines=11> */
.L_x_1:


//--------------------- .nv.global.init           --------------------------
	.section	.nv.global.init,"aw",@progbits
.nv.global.init:
	.type		_$_str,@object
	.size		_$_str,(.L_0 - _$_str)
_$_str:
        /*0000*/ 	.byte	0x5f, 0x5f, 0x43, 0x55, 0x44, 0x41, 0x5f, 0x46, 0x54, 0x5a, 0x00
.L_0:


//--------------------- .nv.constant0.triton_poi_fused_convolution_gelu_10 --------------------------
	.section	.nv.constant0.triton_poi_fused_convolution_gelu_10,"a",@progbits
	.sectionflags	@""
	.align	4
.nv.constant0.triton_poi_fused_convolution_gelu_10:
	.zero		556
